//
// Generated by NVIDIA NVVM Compiler
//
// Compiler Build ID: CL-36424714
// Cuda compilation tools, release 13.0, V13.0.88
// Based on NVVM 20.0.0
//

.version 9.0
.target sm_100
.address_size 64

	// .globl	_Z10cuda_hellov
.extern .func  (.param .b32 func_retval0) vprintf
(
	.param .b64 vprintf_param_0,
	.param .b64 vprintf_param_1
)
;
.global .align 1 .b8 $str[31] = {72, 101, 108, 108, 111, 44, 32, 119, 111, 114, 108, 100, 44, 32, 102, 114, 111, 109, 32, 116, 104, 114, 101, 97, 100, 32, 37, 100, 33, 10};

.visible .entry _Z10cuda_hellov()
{
	.local .align 8 .b8 	__local_depot0[8];
	.reg .b64 	%SP;
	.reg .b64 	%SPL;
	.reg .b32 	%r<4>;
	.reg .b64 	%rd<5>;

	mov.u64 	%SPL, __local_depot0;
	cvta.local.u64 	%SP, %SPL;
	add.u64 	%rd1, %SP, 0;
	add.u64 	%rd2, %SPL, 0;
	mov.u32 	%r1, %tid.x;
	st.local.u32 	[%rd2], %r1;
	mov.u64 	%rd3, $str;
	cvta.global.u64 	%rd4, %rd3;
	{ // callseq 0, 0
	.param .b64 param0;
	st.param.b64 	[param0], %rd4;
	.param .b64 param1;
	st.param.b64 	[param1], %rd1;
	.param .b32 retval0;
	call.uni (retval0), 
	vprintf, 
	(
	param0, 
	param1
	);
	ld.param.b32 	%r2, [retval0];
	} // callseq 0
	ret;

}


// ===== COMPILED SASS (sm_100) =====

	.target	sm_100

	.elftype	@"ET_EXEC"


//--------------------- .note.nv.tkinfo           --------------------------
	.section	.note.nv.tkinfo,"",@"SHT_NOTE"
	.sectionflags	@"SHF_NOTE_NV_TKINFO"
	.tkinfo
        /*0018*/ 	.word	0x00000002
        /*0030*/ 	.string	""
        /*0030*/ 	.string	"ptxas"
        /*0030*/ 	.string	"Cuda compilation tools, release 13.0, V13.0.88"
        /*0030*/ 	.string	"Build cuda_13.0.r13.0/compiler.36424714_0"
        /*0030*/ 	.string	"-arch sm_100 -m 64 "



//--------------------- .note.nv.cuinfo           --------------------------
	.section	.note.nv.cuinfo,"",@"SHT_NOTE"
	.sectionflags	@"SHF_NOTE_NV_CUINFO"
        /*0018*/ 	.short	0x0002
        /*001a*/ 	.short	0x0064
        /*001c*/ 	.short	0x0082
	.zero		2


//--------------------- .nv.info                  --------------------------
	.section	.nv.info,"",@"SHT_CUDA_INFO"
	.align	4


	//----- nvinfo : EIATTR_REGCOUNT
	.align		4
        /*0000*/ 	.byte	0x04, 0x2f
        /*0002*/ 	.short	(.L_2 - .L_1)
	.align		4
.L_1:
        /*0004*/ 	.word	index@(_Z10cuda_hellov)
        /*0008*/ 	.word	0x00000018


	//----- nvinfo : EIATTR_FRAME_SIZE
	.align		4
.L_2:
        /*000c*/ 	.byte	0x04, 0x11
        /*000e*/ 	.short	(.L_4 - .L_3)
	.align		4
.L_3:
        /*0010*/ 	.word	index@(_Z10cuda_hellov)
        /*0014*/ 	.word	0x00000008


	//----- nvinfo : EIATTR_MIN_STACK_SIZE
	.align		4
.L_4:
        /*0018*/ 	.byte	0x04, 0x12
        /*001a*/ 	.short	(.L_6 - .L_5)
	.align		4
.L_5:
        /*001c*/ 	.word	index@(_Z10cuda_hellov)
        /*0020*/ 	.word	0x00000008
.L_6:


//--------------------- .nv.compat                --------------------------
	.section	.nv.compat,"",@"SHT_CUDA_COMPAT_INFO"
	.align	4
        /*0000*/ 	.byte	0x02, 0x09, 0x00, 0x00, 0x02, 0x02, 0x01, 0x00, 0x02, 0x05, 0x05, 0x00, 0x03, 0x07, 0x01, 0x01
        /*0010*/ 	.byte	0x02, 0x03, 0x00, 0x00, 0x02, 0x06, 0x01, 0x00, 0x04, 0x0b, 0x08, 0x00, 0x09, 0x00, 0x00, 0x00
        /*0020*/ 	.byte	0x00, 0x00, 0x00, 0x00


//--------------------- .nv.info._Z10cuda_hellov  --------------------------
	.section	.nv.info._Z10cuda_hellov,"",@"SHT_CUDA_INFO"
	.sectionflags	@""
	.align	4


	//----- nvinfo : EIATTR_CUDA_API_VERSION
	.align		4
        /*0000*/ 	.byte	0x04, 0x37
        /*0002*/ 	.short	(.L_8 - .L_7)
.L_7:
        /*0004*/ 	.word	0x00000082


	//----- nvinfo : EIATTR_SPARSE_MMA_MASK
	.align		4
.L_8:
        /*0008*/ 	.byte	0x03, 0x50
        /*000a*/ 	.short	0x0000


	//----- nvinfo : EIATTR_MAXREG_COUNT
	.align		4
        /*000c*/ 	.byte	0x03, 0x1b
        /*000e*/ 	.short	0x00ff


	//----- nvinfo : EIATTR_EXTERNS
	.align		4
        /*0010*/ 	.byte	0x04, 0x0f
        /*0012*/ 	.short	(.L_10 - .L_9)


	//   ....[0]....
	.align		4
.L_9:
        /*0014*/ 	.word	index@(vprintf)


	//----- nvinfo : EIATTR_MERCURY_ISA_VERSION
	.align		4
.L_10:
        /*0018*/ 	.byte	0x03, 0x5f
        /*001a*/ 	.short	0x0101


	//----- nvinfo : EIATTR_VRC_CTA_INIT_COUNT
	.align		4
        /*001c*/ 	.byte	0x02, 0x4a
	.zero		1
	.zero		1


	//----- nvinfo : EIATTR_SYSCALL_OFFSETS
	.align		4
        /*0020*/ 	.byte	0x04, 0x46
        /*0022*/ 	.short	(.L_12 - .L_11)


	//   ....[0]....
.L_11:
        /*0024*/ 	.word	0x000000e0


	//----- nvinfo : EIATTR_EXIT_INSTR_OFFSETS
	.align		4
.L_12:
        /*0028*/ 	.byte	0x04, 0x1c
        /*002a*/ 	.short	(.L_14 - .L_13)


	//   ....[0]....
.L_13:
        /*002c*/ 	.word	0x000000f0


	//----- nvinfo : EIATTR_SW_WAR
	.align		4
.L_14:
        /*0030*/ 	.byte	0x04, 0x36
        /*0032*/ 	.short	(.L_16 - .L_15)
.L_15:
        /*0034*/ 	.word	0x00000008
.L_16:


//--------------------- .nv.callgraph             --------------------------
	.section	.nv.callgraph,"",@"SHT_CUDA_CALLGRAPH"
	.align	4
	.sectionentsize	8
	.align		4
        /*0000*/ 	.word	0x00000000
	.align		4
        /*0004*/ 	.word	0xffffffff
	.align		4
        /*0008*/ 	.word	index@(_Z10cuda_hellov)
	.align		4
        /*000c*/ 	.word	index@(vprintf)
	.align		4
        /*0010*/ 	.word	0x00000000
	.align		4
        /*0014*/ 	.word	0xfffffffe
	.align		4
        /*0018*/ 	.word	0x00000000
	.align		4
        /*001c*/ 	.word	0xfffffffd
	.align		4
        /*0020*/ 	.word	0x00000000
	.align		4
        /*0024*/ 	.word	0xfffffffc


//--------------------- .nv.constant4             --------------------------
	.section	.nv.constant4,"a",@progbits
	.align	8
	.align		8
.nv.constant4:
        /*0000*/ 	.dword	vprintf
	.align		8
        /*0008*/ 	.dword	$str


//--------------------- .text._Z10cuda_hellov     --------------------------
	.section	.text._Z10cuda_hellov,"ax",@progbits
	.align	128
        .global         _Z10cuda_hellov
        .type           _Z10cuda_hellov,@function
        .size           _Z10cuda_hellov,(.L_x_2 - _Z10cuda_hellov)
        .other          _Z10cuda_hellov,@"STO_CUDA_ENTRY STV_DEFAULT"
_Z10cuda_hellov:
.text._Z10cuda_hellov:
[----:B------:R-:W0:Y:S01]  /*0000*/  LDC R1, c[0x0][0x37c] ;  /* 0x0000df00ff017b82 */ /* 0x000e220000000800 */
[----:B------:R-:W1:Y:S01]  /*0010*/  S2R R8, SR_TID.X ;  /* 0x0000000000087919 */ /* 0x000e620000002100 */
[----:B0-----:R-:W-:Y:S01]  /*0020*/  VIADD R1, R1, 0xfffffff8 ;  /* 0xfffffff801017836 */ /* 0x001fe20000000000 */
[----:B------:R-:W-:Y:S01]  /*0030*/  MOV R0, 0x0 ;  /* 0x0000000000007802 */ /* 0x000fe20000000f00 */
[----:B------:R-:W0:Y:S04]  /*0040*/  LDCU UR4, c[0x0][0x2f8] ;  /* 0x00005f00ff0477ac */ /* 0x000e280008000800 */
[----:B------:R2:W3:Y:S01]  /*0050*/  LDC.64 R2, c[0x4][R0] ;  /* 0x0100000000027b82 */ /* 0x0004e20000000a00 */
[----:B------:R-:W4:Y:S01]  /*0060*/  LDCU.64 UR6, c[0x4][0x8] ;  /* 0x01000100ff0677ac */ /* 0x000f220008000a00 */
[----:B------:R-:W5:Y:S01]  /*0070*/  LDCU UR5, c[0x0][0x2fc] ;  /* 0x00005f80ff0577ac */ /* 0x000f620008000800 */
[----:B0-----:R-:W-:Y:S01]  /*0080*/  IADD3 R6, P0, PT, R1, UR4, RZ ;  /* 0x0000000401067c10 */ /* 0x001fe2000ff1e0ff */
[----:B----4-:R-:W-:Y:S01]  /*0090*/  IMAD.U32 R4, RZ, RZ, UR6 ;  /* 0x00000006ff047e24 */ /* 0x010fe2000f8e00ff */
[----:B------:R-:W-:-:S03]  /*00a0*/  MOV R5, UR7 ;  /* 0x0000000700057c02 */ /* 0x000fc60008000f00 */
[----:B-----5:R-:W-:Y:S01]  /*00b0*/  IMAD.X R7, RZ, RZ, UR5, P0 ;  /* 0x00000005ff077e24 */ /* 0x020fe200080e06ff */
[----:B-1----:R2:W-:Y:S07]  /*00c0*/  STL [R1], R8 ;  /* 0x0000000801007387 */ /* 0x0025ee0000100800 */
[----:B------:R-:W-:-:S07]  /*00d0*/  LEPC R20, `(.L_x_0) ;  /* 0x000000001014794e */ /* 0x000fce0000000000 */
[----:B--23--:R-:W-:Y:S05]  /*00e0*/  CALL.ABS.NOINC R2 ;  /* 0x0000000002007343 */ /* 0x00cfea0003c00000 */
.L_x_0:
[----:B------:R-:W-:Y:S05]  /*00f0*/  EXIT ;  /* 0x000000000000794d */ /* 0x000fea0003800000 */
.L_x_1:
[----:B------:R-:W-:-:S00]  /*0100*/  BRA `(.L_x_1) ;  /* 0xfffffffc00fc7947 */ /* 0x000fc0000383ffff */
[----:B------:R-:W-:-:S00]  /*0110*/  NOP ;  /* 0x0000000000007918 */ /* 0x000fc00000000000 */
        /* <DEDUP_REMOVED lines=14> */
.L_x_2:


//--------------------- .nv.global.init           --------------------------
	.section	.nv.global.init,"aw",@progbits
.nv.global.init:
	.type		$str,@object
	.size		$str,(.L_0 - $str)
$str:
        /*0000*/ 	.byte	0x48, 0x65, 0x6c, 0x6c, 0x6f, 0x2c, 0x20, 0x77, 0x6f, 0x72, 0x6c, 0x64, 0x2c, 0x20, 0x66, 0x72
        /*0010*/ 	.byte	0x6f, 0x6d, 0x20, 0x74, 0x68, 0x72, 0x65, 0x61, 0x64, 0x20, 0x25, 0x64, 0x21, 0x0a, 0x00
.L_0:


//--------------------- .nv.shared.reserved.0     --------------------------
	.section	.nv.shared.reserved.0,"aw",@nobits
	.weak		__nv_reservedSMEM_offset_0_alias
	.size		__nv_reservedSMEM_offset_0_alias, 0, 64
	.other		__nv_reservedSMEM_offset_0_alias,@"STO_CUDA_RESERVED_SHARED STV_DEFAULT"
__nv_reservedSMEM_offset_0_alias:
	.zero		0
	.zero		64


//--------------------- .nv.constant0._Z10cuda_hellov --------------------------
	.section	.nv.constant0._Z10cuda_hellov,"a",@progbits
	.sectionflags	@""
	.align	4
.nv.constant0._Z10cuda_hellov:
	.zero		896


//--------------------- SYMBOLS --------------------------

	.type		.nv.reservedSmem.offset0,@object
	.size		.nv.reservedSmem.offset0,0x4
	.type		vprintf,@function
